	.headerflags	@"EF_CUDA_TEXMODE_UNIFIED EF_CUDA_64BIT_ADDRESS EF_CUDA_ACCELERATORS EF_CUDA_SM90 EF_CUDA_VIRTUAL_SM(EF_CUDA_SM90)"
	.elftype	@"ET_EXEC"


//--------------------- .nv.info                  --------------------------
	.section	.nv.info,"",@"SHT_CUDA_INFO"
	.align	4


	//----- nvinfo : EIATTR_REGCOUNT
	.align		4
        /*0000*/ 	.byte	0x04, 0x2f
        /*0002*/ 	.short	(.L_1 - .L_0)
	.align		4
.L_0:
        /*0004*/ 	.word	index@(triton_poi_fused_mul_sign_1)
        /*0008*/ 	.word	0x0000000c


	//----- nvinfo : EIATTR_MIN_STACK_SIZE
	.align		4
.L_1:
        /*000c*/ 	.byte	0x04, 0x12
        /*000e*/ 	.short	(.L_3 - .L_2)
	.align		4
.L_2:
        /*0010*/ 	.word	index@(triton_poi_fused_mul_sign_1)
        /*0014*/ 	.word	0x00000000


	//----- nvinfo : EIATTR_FRAME_SIZE
	.align		4
.L_3:
        /*0018*/ 	.byte	0x04, 0x11
        /*001a*/ 	.short	(.L_5 - .L_4)
	.align		4
.L_4:
        /*001c*/ 	.word	index@(triton_poi_fused_mul_sign_1)
        /*0020*/ 	.word	0x00000000


	//----- nvinfo : EIATTR_MIN_STACK_SIZE
	.align		4
.L_5:
        /*0024*/ 	.byte	0x04, 0x12
        /*0026*/ 	.short	(.L_7 - .L_6)
	.align		4
.L_6:
        /*0028*/ 	.word	index@(triton_poi_fused_mul_sign_1)
        /*002c*/ 	.word	0x00000000
.L_7:


//--------------------- .nv.info.triton_poi_fused_mul_sign_1 --------------------------
	.section	.nv.info.triton_poi_fused_mul_sign_1,"",@"SHT_CUDA_INFO"
	.sectionflags	@""
	.align	4


	//----- nvinfo : EIATTR_CUDA_API_VERSION
	.align		4
        /*0000*/ 	.byte	0x04, 0x37
        /*0002*/ 	.short	(.L_9 - .L_8)
.L_8:
        /*0004*/ 	.word	0x0000007c


	//----- nvinfo : EIATTR_KPARAM_INFO
	.align		4
.L_9:
        /*0008*/ 	.byte	0x04, 0x17
        /*000a*/ 	.short	(.L_11 - .L_10)
.L_10:
        /*000c*/ 	.word	0x00000000
        /*0010*/ 	.short	0x0003
        /*0012*/ 	.short	0x0018
        /*0014*/ 	.byte	0x00, 0xf0, 0x11, 0x00


	//----- nvinfo : EIATTR_KPARAM_INFO
	.align		4
.L_11:
        /*0018*/ 	.byte	0x04, 0x17
        /*001a*/ 	.short	(.L_13 - .L_12)
.L_12:
        /*001c*/ 	.word	0x00000000
        /*0020*/ 	.short	0x0002
        /*0022*/ 	.short	0x0010
        /*0024*/ 	.byte	0x00, 0xf4, 0x21, 0x00


	//----- nvinfo : EIATTR_KPARAM_INFO
	.align		4
.L_13:
        /*0028*/ 	.byte	0x04, 0x17
        /*002a*/ 	.short	(.L_15 - .L_14)
.L_14:
        /*002c*/ 	.word	0x00000000
        /*0030*/ 	.short	0x0001
        /*0032*/ 	.short	0x0008
        /*0034*/ 	.byte	0x00, 0xf4, 0x21, 0x00


	//----- nvinfo : EIATTR_KPARAM_INFO
	.align		4
.L_15:
        /*0038*/ 	.byte	0x04, 0x17
        /*003a*/ 	.short	(.L_17 - .L_16)
.L_16:
        /*003c*/ 	.word	0x00000000
        /*0040*/ 	.short	0x0000
        /*0042*/ 	.short	0x0000
        /*0044*/ 	.byte	0x00, 0xf4, 0x21, 0x00


	//----- nvinfo : EIATTR_SPARSE_MMA_MASK
	.align		4
.L_17:
        /*0048*/ 	.byte	0x03, 0x50
        /*004a*/ 	.short	0x0000


	//----- nvinfo : EIATTR_MAXREG_COUNT
	.align		4
        /*004c*/ 	.byte	0x03, 0x1b
        /*004e*/ 	.short	0x00ff


	//----- nvinfo : EIATTR_EXIT_INSTR_OFFSETS
	.align		4
        /*0050*/ 	.byte	0x04, 0x1c
        /*0052*/ 	.short	(.L_19 - .L_18)


	//   ....[0]....
.L_18:
        /*0054*/ 	.word	0x000001e0


	//   ....[1]....
        /*0058*/ 	.word	0x00000200


	//----- nvinfo : EIATTR_REQNTID
	.align		4
.L_19:
        /*005c*/ 	.byte	0x04, 0x10
        /*005e*/ 	.short	(.L_21 - .L_20)
.L_20:
        /*0060*/ 	.word	0x00000080
        /*0064*/ 	.word	0x00000001
        /*0068*/ 	.word	0x00000001


	//----- nvinfo : EIATTR_CBANK_PARAM_SIZE
	.align		4
.L_21:
        /*006c*/ 	.byte	0x03, 0x19
        /*006e*/ 	.short	0x001c


	//----- nvinfo : EIATTR_PARAM_CBANK
	.align		4
        /*0070*/ 	.byte	0x04, 0x0a
        /*0072*/ 	.short	(.L_23 - .L_22)
	.align		4
.L_22:
        /*0074*/ 	.word	index@(.nv.constant0.triton_poi_fused_mul_sign_1)
        /*0078*/ 	.short	0x0210
        /*007a*/ 	.short	0x001c


	//----- nvinfo : EIATTR_SW_WAR
	.align		4
.L_23:
        /*007c*/ 	.byte	0x04, 0x36
        /*007e*/ 	.short	(.L_25 - .L_24)
.L_24:
        /*0080*/ 	.word	0x00000008
.L_25:


//--------------------- .nv.callgraph             --------------------------
	.section	.nv.callgraph,"",@"SHT_CUDA_CALLGRAPH"
	.align	4
	.sectionentsize	8
	.align		4
        /*0000*/ 	.word	0x00000000
	.align		4
        /*0004*/ 	.word	0xffffffff
	.align		4
        /*0008*/ 	.word	0x00000000
	.align		4
        /*000c*/ 	.word	0xfffffffe
	.align		4
        /*0010*/ 	.word	0x00000000
	.align		4
        /*0014*/ 	.word	0xfffffffd
	.align		4
        /*0018*/ 	.word	0x00000000
	.align		4
        /*001c*/ 	.word	0xfffffffc


//--------------------- .text.triton_poi_fused_mul_sign_1 --------------------------
	.section	.text.triton_poi_fused_mul_sign_1,"ax",@progbits
	.align	128
        .global         triton_poi_fused_mul_sign_1
        .type           triton_poi_fused_mul_sign_1,@function
        .size           triton_poi_fused_mul_sign_1,(.L_x_1 - triton_poi_fused_mul_sign_1)
        .other          triton_poi_fused_mul_sign_1,@"STO_CUDA_ENTRY STV_DEFAULT"
triton_poi_fused_mul_sign_1:
.text.triton_poi_fused_mul_sign_1:
[----:B------:R-:W0:Y:S02]  /*0000*/  LDC R1, c[0x0][0x28] ;  /* 0x00000a00ff017b82 */ /* 0x000e240000000800 */
[----:B------:R-:W1:Y:S01]  /*0010*/  S2R R0, SR_TID.X ;  /* 0x0000000000007919 */ /* 0x000e620000002100 */
[----:B------:R-:W2:Y:S01]  /*0020*/  LDC.64 R2, c[0x0][0x210] ;  /* 0x00008400ff027b82 */ /* 0x000ea20000000a00 */
[----:B------:R-:W-:Y:S01]  /*0030*/  IMAD.MOV.U32 R6, RZ, RZ, RZ ;  /* 0x000000ffff067224 */ /* 0x000fe200078e00ff */
[----:B------:R-:W-:Y:S01]  /*0040*/  ULDC.64 UR4, c[0x0][0x208] ;  /* 0x0000820000047ab9 */ /* 0x000fe20000000a00 */
[----:B------:R-:W3:Y:S05]  /*0050*/  S2R R9, SR_CTAID.X ;  /* 0x0000000000097919 */ /* 0x000eea0000002500 */
[----:B------:R-:W4:Y:S01]  /*0060*/  LDC.64 R4, c[0x0][0x218] ;  /* 0x00008600ff047b82 */ /* 0x000f220000000a00 */
[----:B-1----:R-:W-:-:S05]  /*0070*/  LOP3.LUT R0, R0, 0x7f, RZ, 0xc0, !PT ;  /* 0x0000007f00007812 */ /* 0x002fca00078ec0ff */
[----:B---3--:R-:W-:-:S04]  /*0080*/  IMAD R7, R9, 0x80, R0 ;  /* 0x0000008009077824 */ /* 0x008fc800078e0200 */
[C---:B--2---:R-:W-:Y:S01]  /*0090*/  IMAD.WIDE R2, R7.reuse, 0x4, R2 ;  /* 0x0000000407027825 */ /* 0x044fe200078e0202 */
[----:B------:R-:W-:Y:S02]  /*00a0*/  ISETP.GE.AND P2, PT, R7, 0x100, PT ;  /* 0x000001000700780c */ /* 0x000fe40003f46270 */
[----:B------:R-:W-:-:S11]  /*00b0*/  SHF.R.S32.HI R0, RZ, 0x18, R9 ;  /* 0x00000018ff007819 */ /* 0x000fd60000011409 */
[----:B------:R1:W2:Y:S01]  /*00c0*/  @!P2 LDG.E R6, desc[UR4][R2.64] ;  /* 0x000000040206a981 */ /* 0x0002a2000c1e1900 */
[----:B------:R-:W-:-:S04]  /*00d0*/  SGXT R0, R0, 0x1 ;  /* 0x000000010000781a */ /* 0x000fc80000000200 */
[----:B------:R-:W-:-:S04]  /*00e0*/  LEA.HI R0, R0, R7, RZ, 0x6 ;  /* 0x0000000700007211 */ /* 0x000fc800078f30ff */
[----:B------:R-:W-:Y:S01]  /*00f0*/  SHF.R.S32.HI R9, RZ, 0x6, R0 ;  /* 0x00000006ff097819 */ /* 0x000fe20000011400 */
[----:B------:R-:W-:Y:S01]  /*0100*/  IMAD.MOV.U32 R0, RZ, RZ, RZ ;  /* 0x000000ffff007224 */ /* 0x000fe200078e00ff */
[----:B------:R-:W-:Y:S01]  /*0110*/  HFMA2.MMA R8, -RZ, RZ, 0, 0 ;  /* 0x00000000ff087435 */ /* 0x000fe200000001ff */
[----:B-1----:R-:W1:Y:S02]  /*0120*/  LDC.64 R2, c[0x0][0x220] ;  /* 0x00008800ff027b82 */ /* 0x002e640000000a00 */
[----:B----4-:R-:W-:-:S05]  /*0130*/  IMAD.WIDE R4, R9, 0x4, R4 ;  /* 0x0000000409047825 */ /* 0x010fca00078e0204 */
[----:B------:R-:W3:Y:S01]  /*0140*/  @!P2 LDG.E.EL R0, desc[UR4][R4.64] ;  /* 0x000000040400a981 */ /* 0x000ee2000c2e1900 */
[----:B-1----:R-:W-:Y:S01]  /*0150*/  IMAD.WIDE R2, R7, 0x4, R2 ;  /* 0x0000000407027825 */ /* 0x002fe200078e0202 */
[C---:B--2---:R-:W-:Y:S02]  /*0160*/  FSETP.GT.AND P0, PT, R6.reuse, RZ, PT ;  /* 0x000000ff0600720b */ /* 0x044fe40003f04000 */
[----:B------:R-:W-:Y:S02]  /*0170*/  FSETP.GEU.AND P1, PT, R6, RZ, PT ;  /* 0x000000ff0600720b */ /* 0x000fe40003f2e000 */
[----:B------:R-:W-:-:S09]  /*0180*/  SEL R6, RZ, 0x1, !P0 ;  /* 0x00000001ff067807 */ /* 0x000fd20004000000 */
[----:B------:R-:W-:Y:S02]  /*0190*/  @!P0 IMAD.MOV R8, RZ, RZ, -0x1 ;  /* 0xffffffffff088424 */ /* 0x000fe400078e02ff */
[----:B------:R-:W-:Y:S01]  /*01a0*/  @P1 IADD3 R8, R6, RZ, RZ ;  /* 0x000000ff06081210 */ /* 0x000fe20007ffe0ff */
[----:B---3--:R-:W-:-:S05]  /*01b0*/  FMUL R9, R0, 0.015625 ;  /* 0x3c80000000097820 */ /* 0x008fca0000400000 */
[----:B------:R-:W1:Y:S02]  /*01c0*/  I2F.S16 R8, R8 ;  /* 0x0000000800087306 */ /* 0x000e640000101400 */
[----:B-1----:R-:W-:Y:S01]  /*01d0*/  FMUL R9, R8, R9 ;  /* 0x0000000908097220 */ /* 0x002fe20000400000 */
[----:B------:R-:W-:Y:S06]  /*01e0*/  @P2 EXIT ;  /* 0x000000000000294d */ /* 0x000fec0003800000 */
[----:B------:R-:W-:Y:S01]  /*01f0*/  STG.E desc[UR4][R2.64], R9 ;  /* 0x0000000902007986 */ /* 0x000fe2000c101904 */
[----:B------:R-:W-:Y:S05]  /*0200*/  EXIT ;  /* 0x000000000000794d */ /* 0x000fea0003800000 */
.L_x_0:
[----:B------:R-:W-:-:S00]  /*0210*/  BRA `(.L_x_0) ;  /* 0xfffffffc00fc7947 */ /* 0x000fc0000383ffff */
[----:B------:R-:W-:-:S00]  /*0220*/  NOP ;  /* 0x0000000000007918 */ /* 0x000fc00000000000 */
        /* <DEDUP_REMOVED lines=13> */
.L_x_1:


//--------------------- .nv.constant0.triton_poi_fused_mul_sign_1 --------------------------
	.section	.nv.constant0.triton_poi_fused_mul_sign_1,"a",@progbits
	.sectionflags	@""
	.align	4
.nv.constant0.triton_poi_fused_mul_sign_1:
	.zero		556
